//
// Generated by NVIDIA NVVM Compiler
//
// Compiler Build ID: CL-36424714
// Cuda compilation tools, release 13.0, V13.0.88
// Based on NVVM 20.0.0
//

.version 9.0
.target sm_100
.address_size 64

	// .globl	_Z12helloFromGPUv
.extern .func  (.param .b32 func_retval0) vprintf
(
	.param .b64 vprintf_param_0,
	.param .b64 vprintf_param_1
)
;
.global .align 1 .b8 $str[23] = {72, 101, 108, 108, 111, 32, 87, 111, 114, 108, 100, 32, 102, 114, 111, 109, 32, 71, 80, 85, 33, 10};
.global .align 1 .b8 $str$1[25] = {72, 101, 108, 108, 111, 32, 87, 111, 114, 108, 100, 32, 102, 114, 111, 109, 32, 71, 80, 85, 32, 37, 100, 10};

.visible .entry _Z12helloFromGPUv()
{
	.reg .b32 	%r<3>;
	.reg .b64 	%rd<3>;

	mov.u64 	%rd1, $str;
	cvta.global.u64 	%rd2, %rd1;
	{ // callseq 0, 0
	.param .b64 param0;
	st.param.b64 	[param0], %rd2;
	.param .b64 param1;
	st.param.b64 	[param1], 0;
	.param .b32 retval0;
	call.uni (retval0), 
	vprintf, 
	(
	param0, 
	param1
	);
	ld.param.b32 	%r1, [retval0];
	} // callseq 0
	ret;

}
	// .globl	_Z13helloFromGPU1v
.visible .entry _Z13helloFromGPU1v()
{
	.local .align 8 .b8 	__local_depot1[8];
	.reg .b64 	%SP;
	.reg .b64 	%SPL;
	.reg .b32 	%r<4>;
	.reg .b64 	%rd<5>;

	mov.u64 	%SPL, __local_depot1;
	cvta.local.u64 	%SP, %SPL;
	add.u64 	%rd1, %SP, 0;
	add.u64 	%rd2, %SPL, 0;
	mov.u32 	%r1, %tid.x;
	st.local.u32 	[%rd2], %r1;
	mov.u64 	%rd3, $str$1;
	cvta.global.u64 	%rd4, %rd3;
	{ // callseq 1, 0
	.param .b64 param0;
	st.param.b64 	[param0], %rd4;
	.param .b64 param1;
	st.param.b64 	[param1], %rd1;
	.param .b32 retval0;
	call.uni (retval0), 
	vprintf, 
	(
	param0, 
	param1
	);
	ld.param.b32 	%r2, [retval0];
	} // callseq 1
	ret;

}


// ===== COMPILED SASS (sm_100) =====

	.target	sm_100

	.elftype	@"ET_EXEC"


//--------------------- .note.nv.tkinfo           --------------------------
	.section	.note.nv.tkinfo,"",@"SHT_NOTE"
	.sectionflags	@"SHF_NOTE_NV_TKINFO"
	.tkinfo
        /*0018*/ 	.word	0x00000002
        /*0030*/ 	.string	""
        /*0030*/ 	.string	"ptxas"
        /*0030*/ 	.string	"Cuda compilation tools, release 13.0, V13.0.88"
        /*0030*/ 	.string	"Build cuda_13.0.r13.0/compiler.36424714_0"
        /*0030*/ 	.string	"-arch sm_100 -m 64 "



//--------------------- .note.nv.cuinfo           --------------------------
	.section	.note.nv.cuinfo,"",@"SHT_NOTE"
	.sectionflags	@"SHF_NOTE_NV_CUINFO"
        /*0018*/ 	.short	0x0002
        /*001a*/ 	.short	0x0064
        /*001c*/ 	.short	0x0082
	.zero		2


//--------------------- .nv.info                  --------------------------
	.section	.nv.info,"",@"SHT_CUDA_INFO"
	.align	4


	//----- nvinfo : EIATTR_REGCOUNT
	.align		4
        /*0000*/ 	.byte	0x04, 0x2f
        /*0002*/ 	.short	(.L_3 - .L_2)
	.align		4
.L_2:
        /*0004*/ 	.word	index@(_Z12helloFromGPUv)
        /*0008*/ 	.word	0x00000018


	//----- nvinfo : EIATTR_FRAME_SIZE
	.align		4
.L_3:
        /*000c*/ 	.byte	0x04, 0x11
        /*000e*/ 	.short	(.L_5 - .L_4)
	.align		4
.L_4:
        /*0010*/ 	.word	index@(_Z12helloFromGPUv)
        /*0014*/ 	.word	0x00000000


	//----- nvinfo : EIATTR_REGCOUNT
	.align		4
.L_5:
        /*0018*/ 	.byte	0x04, 0x2f
        /*001a*/ 	.short	(.L_7 - .L_6)
	.align		4
.L_6:
        /*001c*/ 	.word	index@(_Z13helloFromGPU1v)
        /*0020*/ 	.word	0x00000018


	//----- nvinfo : EIATTR_FRAME_SIZE
	.align		4
.L_7:
        /*0024*/ 	.byte	0x04, 0x11
        /*0026*/ 	.short	(.L_9 - .L_8)
	.align		4
.L_8:
        /*0028*/ 	.word	index@(_Z13helloFromGPU1v)
        /*002c*/ 	.word	0x00000008


	//----- nvinfo : EIATTR_MIN_STACK_SIZE
	.align		4
.L_9:
        /*0030*/ 	.byte	0x04, 0x12
        /*0032*/ 	.short	(.L_11 - .L_10)
	.align		4
.L_10:
        /*0034*/ 	.word	index@(_Z13helloFromGPU1v)
        /*0038*/ 	.word	0x00000008


	//----- nvinfo : EIATTR_MIN_STACK_SIZE
	.align		4
.L_11:
        /*003c*/ 	.byte	0x04, 0x12
        /*003e*/ 	.short	(.L_13 - .L_12)
	.align		4
.L_12:
        /*0040*/ 	.word	index@(_Z12helloFromGPUv)
        /*0044*/ 	.word	0x00000000
.L_13:


//--------------------- .nv.compat                --------------------------
	.section	.nv.compat,"",@"SHT_CUDA_COMPAT_INFO"
	.align	4
        /*0000*/ 	.byte	0x02, 0x09, 0x00, 0x00, 0x02, 0x02, 0x01, 0x00, 0x02, 0x05, 0x05, 0x00, 0x03, 0x07, 0x01, 0x01
        /*0010*/ 	.byte	0x02, 0x03, 0x00, 0x00, 0x02, 0x06, 0x01, 0x00, 0x04, 0x0b, 0x08, 0x00, 0x09, 0x00, 0x00, 0x00
        /*0020*/ 	.byte	0x00, 0x00, 0x00, 0x00


//--------------------- .nv.info._Z13helloFromGPU1v --------------------------
	.section	.nv.info._Z13helloFromGPU1v,"",@"SHT_CUDA_INFO"
	.sectionflags	@""
	.align	4


	//----- nvinfo : EIATTR_CUDA_API_VERSION
	.align		4
        /*0000*/ 	.byte	0x04, 0x37
        /*0002*/ 	.short	(.L_15 - .L_14)
.L_14:
        /*0004*/ 	.word	0x00000082


	//----- nvinfo : EIATTR_SPARSE_MMA_MASK
	.align		4
.L_15:
        /*0008*/ 	.byte	0x03, 0x50
        /*000a*/ 	.short	0x0000


	//----- nvinfo : EIATTR_MAXREG_COUNT
	.align		4
        /*000c*/ 	.byte	0x03, 0x1b
        /*000e*/ 	.short	0x00ff


	//----- nvinfo : EIATTR_EXTERNS
	.align		4
        /*0010*/ 	.byte	0x04, 0x0f
        /*0012*/ 	.short	(.L_17 - .L_16)


	//   ....[0]....
	.align		4
.L_16:
        /*0014*/ 	.word	index@(vprintf)


	//----- nvinfo : EIATTR_MERCURY_ISA_VERSION
	.align		4
.L_17:
        /*0018*/ 	.byte	0x03, 0x5f
        /*001a*/ 	.short	0x0101


	//----- nvinfo : EIATTR_VRC_CTA_INIT_COUNT
	.align		4
        /*001c*/ 	.byte	0x02, 0x4a
	.zero		1
	.zero		1


	//----- nvinfo : EIATTR_SYSCALL_OFFSETS
	.align		4
        /*0020*/ 	.byte	0x04, 0x46
        /*0022*/ 	.short	(.L_19 - .L_18)


	//   ....[0]....
.L_18:
        /*0024*/ 	.word	0x000000e0


	//----- nvinfo : EIATTR_EXIT_INSTR_OFFSETS
	.align		4
.L_19:
        /*0028*/ 	.byte	0x04, 0x1c
        /*002a*/ 	.short	(.L_21 - .L_20)


	//   ....[0]....
.L_20:
        /*002c*/ 	.word	0x000000f0


	//----- nvinfo : EIATTR_SW_WAR
	.align		4
.L_21:
        /*0030*/ 	.byte	0x04, 0x36
        /*0032*/ 	.short	(.L_23 - .L_22)
.L_22:
        /*0034*/ 	.word	0x00000008
.L_23:


//--------------------- .nv.info._Z12helloFromGPUv --------------------------
	.section	.nv.info._Z12helloFromGPUv,"",@"SHT_CUDA_INFO"
	.sectionflags	@""
	.align	4


	//----- nvinfo : EIATTR_CUDA_API_VERSION
	.align		4
        /*0000*/ 	.byte	0x04, 0x37
        /*0002*/ 	.short	(.L_25 - .L_24)
.L_24:
        /*0004*/ 	.word	0x00000082


	//----- nvinfo : EIATTR_SPARSE_MMA_MASK
	.align		4
.L_25:
        /*0008*/ 	.byte	0x03, 0x50
        /*000a*/ 	.short	0x0000


	//----- nvinfo : EIATTR_MAXREG_COUNT
	.align		4
        /*000c*/ 	.byte	0x03, 0x1b
        /*000e*/ 	.short	0x00ff


	//----- nvinfo : EIATTR_EXTERNS
	.align		4
        /*0010*/ 	.byte	0x04, 0x0f
        /*0012*/ 	.short	(.L_27 - .L_26)


	//   ....[0]....
	.align		4
.L_26:
        /*0014*/ 	.word	index@(vprintf)


	//----- nvinfo : EIATTR_MERCURY_ISA_VERSION
	.align		4
.L_27:
        /*0018*/ 	.byte	0x03, 0x5f
        /*001a*/ 	.short	0x0101


	//----- nvinfo : EIATTR_VRC_CTA_INIT_COUNT
	.align		4
        /*001c*/ 	.byte	0x02, 0x4a
	.zero		1
	.zero		1


	//----- nvinfo : EIATTR_SYSCALL_OFFSETS
	.align		4
        /*0020*/ 	.byte	0x04, 0x46
        /*0022*/ 	.short	(.L_29 - .L_28)


	//   ....[0]....
.L_28:
        /*0024*/ 	.word	0x00000080


	//----- nvinfo : EIATTR_EXIT_INSTR_OFFSETS
	.align		4
.L_29:
        /*0028*/ 	.byte	0x04, 0x1c
        /*002a*/ 	.short	(.L_31 - .L_30)


	//   ....[0]....
.L_30:
        /*002c*/ 	.word	0x00000090


	//----- nvinfo : EIATTR_SW_WAR
	.align		4
.L_31:
        /*0030*/ 	.byte	0x04, 0x36
        /*0032*/ 	.short	(.L_33 - .L_32)
.L_32:
        /*0034*/ 	.word	0x00000008
.L_33:


//--------------------- .nv.callgraph             --------------------------
	.section	.nv.callgraph,"",@"SHT_CUDA_CALLGRAPH"
	.align	4
	.sectionentsize	8
	.align		4
        /*0000*/ 	.word	0x00000000
	.align		4
        /*0004*/ 	.word	0xffffffff
	.align		4
        /*0008*/ 	.word	index@(_Z13helloFromGPU1v)
	.align		4
        /*000c*/ 	.word	index@(vprintf)
	.align		4
        /*0010*/ 	.word	index@(_Z12helloFromGPUv)
	.align		4
        /*0014*/ 	.word	index@(vprintf)
	.align		4
        /*0018*/ 	.word	0x00000000
	.align		4
        /*001c*/ 	.word	0xfffffffe
	.align		4
        /*0020*/ 	.word	0x00000000
	.align		4
        /*0024*/ 	.word	0xfffffffd
	.align		4
        /*0028*/ 	.word	0x00000000
	.align		4
        /*002c*/ 	.word	0xfffffffc


//--------------------- .nv.constant4             --------------------------
	.section	.nv.constant4,"a",@progbits
	.align	8
	.align		8
.nv.constant4:
        /*0000*/ 	.dword	vprintf
	.align		8
        /*0008*/ 	.dword	$str
	.align		8
        /*0010*/ 	.dword	$str$1


//--------------------- .text._Z13helloFromGPU1v  --------------------------
	.section	.text._Z13helloFromGPU1v,"ax",@progbits
	.align	128
        .global         _Z13helloFromGPU1v
        .type           _Z13helloFromGPU1v,@function
        .size           _Z13helloFromGPU1v,(.L_x_4 - _Z13helloFromGPU1v)
        .other          _Z13helloFromGPU1v,@"STO_CUDA_ENTRY STV_DEFAULT"
_Z13helloFromGPU1v:
.text._Z13helloFromGPU1v:
[----:B------:R-:W0:Y:S01]  /*0000*/  LDC R1, c[0x0][0x37c] ;  /* 0x0000df00ff017b82 */ /* 0x000e220000000800 */
[----:B------:R-:W1:Y:S01]  /*0010*/  S2R R8, SR_TID.X ;  /* 0x0000000000087919 */ /* 0x000e620000002100 */
[----:B0-----:R-:W-:Y:S01]  /*0020*/  VIADD R1, R1, 0xfffffff8 ;  /* 0xfffffff801017836 */ /* 0x001fe20000000000 */
[----:B------:R-:W-:Y:S01]  /*0030*/  MOV R0, 0x0 ;  /* 0x0000000000007802 */ /* 0x000fe20000000f00 */
[----:B------:R-:W0:Y:S04]  /*0040*/  LDCU UR4, c[0x0][0x2f8] ;  /* 0x00005f00ff0477ac */ /* 0x000e280008000800 */
[----:B------:R2:W3:Y:S01]  /*0050*/  LDC.64 R2, c[0x4][R0] ;  /* 0x0100000000027b82 */ /* 0x0004e20000000a00 */
[----:B------:R-:W4:Y:S01]  /*0060*/  LDCU.64 UR6, c[0x4][0x10] ;  /* 0x01000200ff0677ac */ /* 0x000f220008000a00 */
[----:B------:R-:W5:Y:S01]  /*0070*/  LDCU UR5, c[0x0][0x2fc] ;  /* 0x00005f80ff0577ac */ /* 0x000f620008000800 */
[----:B0-----:R-:W-:Y:S01]  /*0080*/  IADD3 R6, P0, PT, R1, UR4, RZ ;  /* 0x0000000401067c10 */ /* 0x001fe2000ff1e0ff */
[----:B----4-:R-:W-:Y:S01]  /*0090*/  IMAD.U32 R4, RZ, RZ, UR6 ;  /* 0x00000006ff047e24 */ /* 0x010fe2000f8e00ff */
[----:B------:R-:W-:-:S03]  /*00a0*/  MOV R5, UR7 ;  /* 0x0000000700057c02 */ /* 0x000fc60008000f00 */
[----:B-----5:R-:W-:Y:S01]  /*00b0*/  IMAD.X R7, RZ, RZ, UR5, P0 ;  /* 0x00000005ff077e24 */ /* 0x020fe200080e06ff */
[----:B-1----:R2:W-:Y:S07]  /*00c0*/  STL [R1], R8 ;  /* 0x0000000801007387 */ /* 0x0025ee0000100800 */
[----:B------:R-:W-:-:S07]  /*00d0*/  LEPC R20, `(.L_x_0) ;  /* 0x000000001014794e */ /* 0x000fce0000000000 */
[----:B--23--:R-:W-:Y:S05]  /*00e0*/  CALL.ABS.NOINC R2 ;  /* 0x0000000002007343 */ /* 0x00cfea0003c00000 */
.L_x_0:
[----:B------:R-:W-:Y:S05]  /*00f0*/  EXIT ;  /* 0x000000000000794d */ /* 0x000fea0003800000 */
.L_x_1:
[----:B------:R-:W-:-:S00]  /*0100*/  BRA `(.L_x_1) ;  /* 0xfffffffc00fc7947 */ /* 0x000fc0000383ffff */
[----:B------:R-:W-:-:S00]  /*0110*/  NOP ;  /* 0x0000000000007918 */ /* 0x000fc00000000000 */
        /* <DEDUP_REMOVED lines=14> */
.L_x_4:


//--------------------- .text._Z12helloFromGPUv   --------------------------
	.section	.text._Z12helloFromGPUv,"ax",@progbits
	.align	128
        .global         _Z12helloFromGPUv
        .type           _Z12helloFromGPUv,@function
        .size           _Z12helloFromGPUv,(.L_x_5 - _Z12helloFromGPUv)
        .other          _Z12helloFromGPUv,@"STO_CUDA_ENTRY STV_DEFAULT"
_Z12helloFromGPUv:
.text._Z12helloFromGPUv:
[----:B------:R-:W0:Y:S01]  /*0000*/  LDC R1, c[0x0][0x37c] ;  /* 0x0000df00ff017b82 */ /* 0x000e220000000800 */
[----:B------:R-:W-:Y:S01]  /*0010*/  MOV R0, 0x0 ;  /* 0x0000000000007802 */ /* 0x000fe20000000f00 */
[----:B------:R-:W1:Y:S01]  /*0020*/  LDCU.64 UR4, c[0x4][0x8] ;  /* 0x01000100ff0477ac */ /* 0x000e620008000a00 */
[----:B------:R-:W-:-:S05]  /*0030*/  CS2R R6, SRZ ;  /* 0x0000000000067805 */ /* 0x000fca000001ff00 */
[----:B------:R2:W3:Y:S01]  /*0040*/  LDC.64 R2, c[0x4][R0] ;  /* 0x0100000000027b82 */ /* 0x0004e20000000a00 */
[----:B-1----:R-:W-:Y:S02]  /*0050*/  IMAD.U32 R4, RZ, RZ, UR4 ;  /* 0x00000004ff047e24 */ /* 0x002fe4000f8e00ff */
[----:B--2---:R-:W-:-:S07]  /*0060*/  IMAD.U32 R5, RZ, RZ, UR5 ;  /* 0x00000005ff057e24 */ /* 0x004fce000f8e00ff */
[----:B------:R-:W-:-:S07]  /*0070*/  LEPC R20, `(.L_x_2) ;  /* 0x000000001014794e */ /* 0x000fce0000000000 */
[----:B0--3--:R-:W-:Y:S05]  /*0080*/  CALL.ABS.NOINC R2 ;  /* 0x0000000002007343 */ /* 0x009fea0003c00000 */
.L_x_2:
[----:B------:R-:W-:Y:S05]  /*0090*/  EXIT ;  /* 0x000000000000794d */ /* 0x000fea0003800000 */
.L_x_3:
        /* <DEDUP_REMOVED lines=14> */
.L_x_5:


//--------------------- .nv.global.init           --------------------------
	.section	.nv.global.init,"aw",@progbits
.nv.global.init:
	.type		$str,@object
	.size		$str,($str$1 - $str)
$str:
        /*0000*/ 	.byte	0x48, 0x65, 0x6c, 0x6c, 0x6f, 0x20, 0x57, 0x6f, 0x72, 0x6c, 0x64, 0x20, 0x66, 0x72, 0x6f, 0x6d
        /*0010*/ 	.byte	0x20, 0x47, 0x50, 0x55, 0x21, 0x0a, 0x00
	.type		$str$1,@object
	.size		$str$1,(.L_1 - $str$1)
$str$1:
        /*0017*/ 	.byte	0x48, 0x65, 0x6c, 0x6c, 0x6f, 0x20, 0x57, 0x6f, 0x72, 0x6c, 0x64, 0x20, 0x66, 0x72, 0x6f, 0x6d
        /*0027*/ 	.byte	0x20, 0x47, 0x50, 0x55, 0x20, 0x25, 0x64, 0x0a, 0x00
.L_1:


//--------------------- .nv.shared.reserved.0     --------------------------
	.section	.nv.shared.reserved.0,"aw",@nobits
	.weak		__nv_reservedSMEM_offset_0_alias
	.size		__nv_reservedSMEM_offset_0_alias, 0, 64
	.other		__nv_reservedSMEM_offset_0_alias,@"STO_CUDA_RESERVED_SHARED STV_DEFAULT"
__nv_reservedSMEM_offset_0_alias:
	.zero		0
	.zero		64


//--------------------- .nv.constant0._Z13helloFromGPU1v --------------------------
	.section	.nv.constant0._Z13helloFromGPU1v,"a",@progbits
	.sectionflags	@""
	.align	4
.nv.constant0._Z13helloFromGPU1v:
	.zero		896


//--------------------- .nv.constant0._Z12helloFromGPUv --------------------------
	.section	.nv.constant0._Z12helloFromGPUv,"a",@progbits
	.sectionflags	@""
	.align	4
.nv.constant0._Z12helloFromGPUv:
	.zero		896


//--------------------- SYMBOLS --------------------------

	.type		.nv.reservedSmem.offset0,@object
	.size		.nv.reservedSmem.offset0,0x4
	.type		vprintf,@function
